//
// Generated by NVIDIA NVVM Compiler
//
// Compiler Build ID: CL-36424714
// Cuda compilation tools, release 13.0, V13.0.88
// Based on NVVM 20.0.0
//

.version 9.0
.target sm_100
.address_size 64

	// .globl	_Z18add_vectors_kernelPiS_S_i

.visible .entry _Z18add_vectors_kernelPiS_S_i(
	.param .u64 .ptr .align 1 _Z18add_vectors_kernelPiS_S_i_param_0,
	.param .u64 .ptr .align 1 _Z18add_vectors_kernelPiS_S_i_param_1,
	.param .u64 .ptr .align 1 _Z18add_vectors_kernelPiS_S_i_param_2,
	.param .u32 _Z18add_vectors_kernelPiS_S_i_param_3
)
{
	.reg .pred 	%p<2>;
	.reg .b32 	%r<9>;
	.reg .b64 	%rd<11>;

	ld.param.u64 	%rd1, [_Z18add_vectors_kernelPiS_S_i_param_0];
	ld.param.u64 	%rd2, [_Z18add_vectors_kernelPiS_S_i_param_1];
	ld.param.u64 	%rd3, [_Z18add_vectors_kernelPiS_S_i_param_2];
	ld.param.u32 	%r2, [_Z18add_vectors_kernelPiS_S_i_param_3];
	mov.u32 	%r3, %ntid.x;
	mov.u32 	%r4, %ctaid.x;
	mov.u32 	%r5, %tid.x;
	mad.lo.s32 	%r1, %r3, %r4, %r5;
	setp.ge.s32 	%p1, %r1, %r2;
	@%p1 bra 	$L__BB0_2;
	cvta.to.global.u64 	%rd4, %rd2;
	cvta.to.global.u64 	%rd5, %rd3;
	cvta.to.global.u64 	%rd6, %rd1;
	mul.wide.s32 	%rd7, %r1, 4;
	add.s64 	%rd8, %rd4, %rd7;
	ld.global.u32 	%r6, [%rd8];
	add.s64 	%rd9, %rd5, %rd7;
	ld.global.u32 	%r7, [%rd9];
	add.s32 	%r8, %r7, %r6;
	add.s64 	%rd10, %rd6, %rd7;
	st.global.u32 	[%rd10], %r8;
$L__BB0_2:
	ret;

}


// ===== COMPILED SASS (sm_100) =====

	.target	sm_100

	.elftype	@"ET_EXEC"


//--------------------- .note.nv.tkinfo           --------------------------
	.section	.note.nv.tkinfo,"",@"SHT_NOTE"
	.sectionflags	@"SHF_NOTE_NV_TKINFO"
	.tkinfo
        /*0018*/ 	.word	0x00000002
        /*0030*/ 	.string	""
        /*0030*/ 	.string	"ptxas"
        /*0030*/ 	.string	"Cuda compilation tools, release 13.0, V13.0.88"
        /*0030*/ 	.string	"Build cuda_13.0.r13.0/compiler.36424714_0"
        /*0030*/ 	.string	"-arch sm_100 -m 64 "



//--------------------- .note.nv.cuinfo           --------------------------
	.section	.note.nv.cuinfo,"",@"SHT_NOTE"
	.sectionflags	@"SHF_NOTE_NV_CUINFO"
        /*0018*/ 	.short	0x0002
        /*001a*/ 	.short	0x0064
        /*001c*/ 	.short	0x0082
	.zero		2


//--------------------- .nv.info                  --------------------------
	.section	.nv.info,"",@"SHT_CUDA_INFO"
	.align	4


	//----- nvinfo : EIATTR_REGCOUNT
	.align		4
        /*0000*/ 	.byte	0x04, 0x2f
        /*0002*/ 	.short	(.L_1 - .L_0)
	.align		4
.L_0:
        /*0004*/ 	.word	index@(_Z18add_vectors_kernelPiS_S_i)
        /*0008*/ 	.word	0x0000000c


	//----- nvinfo : EIATTR_FRAME_SIZE
	.align		4
.L_1:
        /*000c*/ 	.byte	0x04, 0x11
        /*000e*/ 	.short	(.L_3 - .L_2)
	.align		4
.L_2:
        /*0010*/ 	.word	index@(_Z18add_vectors_kernelPiS_S_i)
        /*0014*/ 	.word	0x00000000


	//----- nvinfo : EIATTR_MIN_STACK_SIZE
	.align		4
.L_3:
        /*0018*/ 	.byte	0x04, 0x12
        /*001a*/ 	.short	(.L_5 - .L_4)
	.align		4
.L_4:
        /*001c*/ 	.word	index@(_Z18add_vectors_kernelPiS_S_i)
        /*0020*/ 	.word	0x00000000
.L_5:


//--------------------- .nv.compat                --------------------------
	.section	.nv.compat,"",@"SHT_CUDA_COMPAT_INFO"
	.align	4
        /*0000*/ 	.byte	0x02, 0x09, 0x00, 0x00, 0x02, 0x02, 0x01, 0x00, 0x02, 0x05, 0x05, 0x00, 0x03, 0x07, 0x01, 0x01
        /*0010*/ 	.byte	0x02, 0x03, 0x00, 0x00, 0x02, 0x06, 0x01, 0x00, 0x04, 0x0b, 0x08, 0x00, 0x09, 0x00, 0x00, 0x00
        /*0020*/ 	.byte	0x00, 0x00, 0x00, 0x00


//--------------------- .nv.info._Z18add_vectors_kernelPiS_S_i --------------------------
	.section	.nv.info._Z18add_vectors_kernelPiS_S_i,"",@"SHT_CUDA_INFO"
	.sectionflags	@""
	.align	4


	//----- nvinfo : EIATTR_CUDA_API_VERSION
	.align		4
        /*0000*/ 	.byte	0x04, 0x37
        /*0002*/ 	.short	(.L_7 - .L_6)
.L_6:
        /*0004*/ 	.word	0x00000082


	//----- nvinfo : EIATTR_KPARAM_INFO
	.align		4
.L_7:
        /*0008*/ 	.byte	0x04, 0x17
        /*000a*/ 	.short	(.L_9 - .L_8)
.L_8:
        /*000c*/ 	.word	0x00000000
        /*0010*/ 	.short	0x0003
        /*0012*/ 	.short	0x0018
        /*0014*/ 	.byte	0x00, 0xf0, 0x11, 0x00


	//----- nvinfo : EIATTR_KPARAM_INFO
	.align		4
.L_9:
        /*0018*/ 	.byte	0x04, 0x17
        /*001a*/ 	.short	(.L_11 - .L_10)
.L_10:
        /*001c*/ 	.word	0x00000000
        /*0020*/ 	.short	0x0002
        /*0022*/ 	.short	0x0010
        /*0024*/ 	.byte	0x00, 0xf5, 0x21, 0x00


	//----- nvinfo : EIATTR_KPARAM_INFO
	.align		4
.L_11:
        /*0028*/ 	.byte	0x04, 0x17
        /*002a*/ 	.short	(.L_13 - .L_12)
.L_12:
        /*002c*/ 	.word	0x00000000
        /*0030*/ 	.short	0x0001
        /*0032*/ 	.short	0x0008
        /*0034*/ 	.byte	0x00, 0xf5, 0x21, 0x00


	//----- nvinfo : EIATTR_KPARAM_INFO
	.align		4
.L_13:
        /*0038*/ 	.byte	0x04, 0x17
        /*003a*/ 	.short	(.L_15 - .L_14)
.L_14:
        /*003c*/ 	.word	0x00000000
        /*0040*/ 	.short	0x0000
        /*0042*/ 	.short	0x0000
        /*0044*/ 	.byte	0x00, 0xf5, 0x21, 0x00


	//----- nvinfo : EIATTR_SPARSE_MMA_MASK
	.align		4
.L_15:
        /*0048*/ 	.byte	0x03, 0x50
        /*004a*/ 	.short	0x0000


	//----- nvinfo : EIATTR_MAXREG_COUNT
	.align		4
        /*004c*/ 	.byte	0x03, 0x1b
        /*004e*/ 	.short	0x00ff


	//----- nvinfo : EIATTR_MERCURY_ISA_VERSION
	.align		4
        /*0050*/ 	.byte	0x03, 0x5f
        /*0052*/ 	.short	0x0101


	//----- nvinfo : EIATTR_VRC_CTA_INIT_COUNT
	.align		4
        /*0054*/ 	.byte	0x02, 0x4a
	.zero		1
	.zero		1


	//----- nvinfo : EIATTR_EXIT_INSTR_OFFSETS
	.align		4
        /*0058*/ 	.byte	0x04, 0x1c
        /*005a*/ 	.short	(.L_17 - .L_16)


	//   ....[0]....
.L_16:
        /*005c*/ 	.word	0x00000070


	//   ....[1]....
        /*0060*/ 	.word	0x00000130


	//----- nvinfo : EIATTR_CBANK_PARAM_SIZE
	.align		4
.L_17:
        /*0064*/ 	.byte	0x03, 0x19
        /*0066*/ 	.short	0x001c


	//----- nvinfo : EIATTR_PARAM_CBANK
	.align		4
        /*0068*/ 	.byte	0x04, 0x0a
        /*006a*/ 	.short	(.L_19 - .L_18)
	.align		4
.L_18:
        /*006c*/ 	.word	index@(.nv.constant0._Z18add_vectors_kernelPiS_S_i)
        /*0070*/ 	.short	0x0380
        /*0072*/ 	.short	0x001c


	//----- nvinfo : EIATTR_SW_WAR
	.align		4
.L_19:
        /*0074*/ 	.byte	0x04, 0x36
        /*0076*/ 	.short	(.L_21 - .L_20)
.L_20:
        /*0078*/ 	.word	0x00000008
.L_21:


//--------------------- .nv.callgraph             --------------------------
	.section	.nv.callgraph,"",@"SHT_CUDA_CALLGRAPH"
	.align	4
	.sectionentsize	8
	.align		4
        /*0000*/ 	.word	0x00000000
	.align		4
        /*0004*/ 	.word	0xffffffff
	.align		4
        /*0008*/ 	.word	0x00000000
	.align		4
        /*000c*/ 	.word	0xfffffffe
	.align		4
        /*0010*/ 	.word	0x00000000
	.align		4
        /*0014*/ 	.word	0xfffffffd
	.align		4
        /*0018*/ 	.word	0x00000000
	.align		4
        /*001c*/ 	.word	0xfffffffc


//--------------------- .text._Z18add_vectors_kernelPiS_S_i --------------------------
	.section	.text._Z18add_vectors_kernelPiS_S_i,"ax",@progbits
	.align	128
        .global         _Z18add_vectors_kernelPiS_S_i
        .type           _Z18add_vectors_kernelPiS_S_i,@function
        .size           _Z18add_vectors_kernelPiS_S_i,(.L_x_1 - _Z18add_vectors_kernelPiS_S_i)
        .other          _Z18add_vectors_kernelPiS_S_i,@"STO_CUDA_ENTRY STV_DEFAULT"
_Z18add_vectors_kernelPiS_S_i:
.text._Z18add_vectors_kernelPiS_S_i:
[----:B------:R-:W-:Y:S01]  /*0000*/  LDC R1, c[0x0][0x37c] ;  /* 0x0000df00ff017b82 */ /* 0x000fe20000000800 */
[----:B------:R-:W0:Y:S01]  /*0010*/  S2R R9, SR_CTAID.X ;  /* 0x0000000000097919 */ /* 0x000e220000002500 */
[----:B------:R-:W0:Y:S01]  /*0020*/  LDCU UR4, c[0x0][0x360] ;  /* 0x00006c00ff0477ac */ /* 0x000e220008000800 */
[----:B------:R-:W0:Y:S01]  /*0030*/  S2R R0, SR_TID.X ;  /* 0x0000000000007919 */ /* 0x000e220000002100 */
[----:B------:R-:W1:Y:S01]  /*0040*/  LDCU UR5, c[0x0][0x398] ;  /* 0x00007300ff0577ac */ /* 0x000e620008000800 */
[----:B0-----:R-:W-:-:S05]  /*0050*/  IMAD R9, R9, UR4, R0 ;  /* 0x0000000409097c24 */ /* 0x001fca000f8e0200 */
[----:B-1----:R-:W-:-:S13]  /*0060*/  ISETP.GE.AND P0, PT, R9, UR5, PT ;  /* 0x0000000509007c0c */ /* 0x002fda000bf06270 */
[----:B------:R-:W-:Y:S05]  /*0070*/  @P0 EXIT ;  /* 0x000000000000094d */ /* 0x000fea0003800000 */
[----:B------:R-:W0:Y:S01]  /*0080*/  LDC.64 R2, c[0x0][0x388] ;  /* 0x0000e200ff027b82 */ /* 0x000e220000000a00 */
[----:B------:R-:W1:Y:S07]  /*0090*/  LDCU.64 UR4, c[0x0][0x358] ;  /* 0x00006b00ff0477ac */ /* 0x000e6e0008000a00 */
[----:B------:R-:W2:Y:S08]  /*00a0*/  LDC.64 R4, c[0x0][0x390] ;  /* 0x0000e400ff047b82 */ /* 0x000eb00000000a00 */
[----:B------:R-:W3:Y:S01]  /*00b0*/  LDC.64 R6, c[0x0][0x380] ;  /* 0x0000e000ff067b82 */ /* 0x000ee20000000a00 */
[----:B0-----:R-:W-:-:S06]  /*00c0*/  IMAD.WIDE R2, R9, 0x4, R2 ;  /* 0x0000000409027825 */ /* 0x001fcc00078e0202 */
[----:B-1----:R-:W4:Y:S01]  /*00d0*/  LDG.E R2, desc[UR4][R2.64] ;  /* 0x0000000402027981 */ /* 0x002f22000c1e1900 */
[----:B--2---:R-:W-:-:S06]  /*00e0*/  IMAD.WIDE R4, R9, 0x4, R4 ;  /* 0x0000000409047825 */ /* 0x004fcc00078e0204 */
[----:B------:R-:W4:Y:S01]  /*00f0*/  LDG.E R5, desc[UR4][R4.64] ;  /* 0x0000000404057981 */ /* 0x000f22000c1e1900 */
[----:B---3--:R-:W-:Y:S01]  /*0100*/  IMAD.WIDE R6, R9, 0x4, R6 ;  /* 0x0000000409067825 */ /* 0x008fe200078e0206 */
[----:B----4-:R-:W-:-:S05]  /*0110*/  IADD3 R9, PT, PT, R2, R5, RZ ;  /* 0x0000000502097210 */ /* 0x010fca0007ffe0ff */
[----:B------:R-:W-:Y:S01]  /*0120*/  STG.E desc[UR4][R6.64], R9 ;  /* 0x0000000906007986 */ /* 0x000fe2000c101904 */
[----:B------:R-:W-:Y:S05]  /*0130*/  EXIT ;  /* 0x000000000000794d */ /* 0x000fea0003800000 */
.L_x_0:
[----:B------:R-:W-:-:S00]  /*0140*/  BRA `(.L_x_0) ;  /* 0xfffffffc00fc7947 */ /* 0x000fc0000383ffff */
[----:B------:R-:W-:-:S00]  /*0150*/  NOP ;  /* 0x0000000000007918 */ /* 0x000fc00000000000 */
        /* <DEDUP_REMOVED lines=10> */
.L_x_1:


//--------------------- .nv.shared.reserved.0     --------------------------
	.section	.nv.shared.reserved.0,"aw",@nobits
	.weak		__nv_reservedSMEM_offset_0_alias
	.size		__nv_reservedSMEM_offset_0_alias, 0, 64
	.other		__nv_reservedSMEM_offset_0_alias,@"STO_CUDA_RESERVED_SHARED STV_DEFAULT"
__nv_reservedSMEM_offset_0_alias:
	.zero		0
	.zero		64


//--------------------- .nv.constant0._Z18add_vectors_kernelPiS_S_i --------------------------
	.section	.nv.constant0._Z18add_vectors_kernelPiS_S_i,"a",@progbits
	.sectionflags	@""
	.align	4
.nv.constant0._Z18add_vectors_kernelPiS_S_i:
	.zero		924


//--------------------- SYMBOLS --------------------------

	.type		.nv.reservedSmem.offset0,@object
	.size		.nv.reservedSmem.offset0,0x4
